	.headerflags	@"EF_CUDA_TEXMODE_UNIFIED EF_CUDA_64BIT_ADDRESS EF_CUDA_ACCELERATORS EF_CUDA_SM90 EF_CUDA_VIRTUAL_SM(EF_CUDA_SM90)"
	.elftype	@"ET_EXEC"


//--------------------- .nv.info                  --------------------------
	.section	.nv.info,"",@"SHT_CUDA_INFO"
	.align	4


	//----- nvinfo : EIATTR_REGCOUNT
	.align		4
        /*0000*/ 	.byte	0x04, 0x2f
        /*0002*/ 	.short	(.L_3 - .L_2)
	.align		4
.L_2:
        /*0004*/ 	.word	index@(triton_poi_fused__native_batch_norm_legit_no_training_add_6)
        /*0008*/ 	.word	0x00000020


	//----- nvinfo : EIATTR_MIN_STACK_SIZE
	.align		4
.L_3:
        /*000c*/ 	.byte	0x04, 0x12
        /*000e*/ 	.short	(.L_5 - .L_4)
	.align		4
.L_4:
        /*0010*/ 	.word	index@(triton_poi_fused__native_batch_norm_legit_no_training_add_6)
        /*0014*/ 	.word	0x00000000


	//----- nvinfo : EIATTR_FRAME_SIZE
	.align		4
.L_5:
        /*0018*/ 	.byte	0x04, 0x11
        /*001a*/ 	.short	(.L_7 - .L_6)
	.align		4
.L_6:
        /*001c*/ 	.word	index@(triton_poi_fused__native_batch_norm_legit_no_training_add_6)
        /*0020*/ 	.word	0x00000000


	//----- nvinfo : EIATTR_MIN_STACK_SIZE
	.align		4
.L_7:
        /*0024*/ 	.byte	0x04, 0x12
        /*0026*/ 	.short	(.L_9 - .L_8)
	.align		4
.L_8:
        /*0028*/ 	.word	index@(triton_poi_fused__native_batch_norm_legit_no_training_add_6)
        /*002c*/ 	.word	0x00000000
.L_9:


//--------------------- .nv.info.triton_poi_fused__native_batch_norm_legit_no_training_add_6 --------------------------
	.section	.nv.info.triton_poi_fused__native_batch_norm_legit_no_training_add_6,"",@"SHT_CUDA_INFO"
	.sectionflags	@""
	.align	4


	//----- nvinfo : EIATTR_CUDA_API_VERSION
	.align		4
        /*0000*/ 	.byte	0x04, 0x37
        /*0002*/ 	.short	(.L_11 - .L_10)
.L_10:
        /*0004*/ 	.word	0x0000007c


	//----- nvinfo : EIATTR_KPARAM_INFO
	.align		4
.L_11:
        /*0008*/ 	.byte	0x04, 0x17
        /*000a*/ 	.short	(.L_13 - .L_12)
.L_12:
        /*000c*/ 	.word	0x00000000
        /*0010*/ 	.short	0x0006
        /*0012*/ 	.short	0x0030
        /*0014*/ 	.byte	0x00, 0xf0, 0x11, 0x00


	//----- nvinfo : EIATTR_KPARAM_INFO
	.align		4
.L_13:
        /*0018*/ 	.byte	0x04, 0x17
        /*001a*/ 	.short	(.L_15 - .L_14)
.L_14:
        /*001c*/ 	.word	0x00000000
        /*0020*/ 	.short	0x0005
        /*0022*/ 	.short	0x0028
        /*0024*/ 	.byte	0x00, 0xf4, 0x21, 0x00


	//----- nvinfo : EIATTR_KPARAM_INFO
	.align		4
.L_15:
        /*0028*/ 	.byte	0x04, 0x17
        /*002a*/ 	.short	(.L_17 - .L_16)
.L_16:
        /*002c*/ 	.word	0x00000000
        /*0030*/ 	.short	0x0004
        /*0032*/ 	.short	0x0020
        /*0034*/ 	.byte	0x00, 0xf4, 0x21, 0x00


	//----- nvinfo : EIATTR_KPARAM_INFO
	.align		4
.L_17:
        /*0038*/ 	.byte	0x04, 0x17
        /*003a*/ 	.short	(.L_19 - .L_18)
.L_18:
        /*003c*/ 	.word	0x00000000
        /*0040*/ 	.short	0x0003
        /*0042*/ 	.short	0x0018
        /*0044*/ 	.byte	0x00, 0xf4, 0x21, 0x00


	//----- nvinfo : EIATTR_KPARAM_INFO
	.align		4
.L_19:
        /*0048*/ 	.byte	0x04, 0x17
        /*004a*/ 	.short	(.L_21 - .L_20)
.L_20:
        /*004c*/ 	.word	0x00000000
        /*0050*/ 	.short	0x0002
        /*0052*/ 	.short	0x0010
        /*0054*/ 	.byte	0x00, 0xf4, 0x21, 0x00


	//----- nvinfo : EIATTR_KPARAM_INFO
	.align		4
.L_21:
        /*0058*/ 	.byte	0x04, 0x17
        /*005a*/ 	.short	(.L_23 - .L_22)
.L_22:
        /*005c*/ 	.word	0x00000000
        /*0060*/ 	.short	0x0001
        /*0062*/ 	.short	0x0008
        /*0064*/ 	.byte	0x00, 0xf4, 0x21, 0x00


	//----- nvinfo : EIATTR_KPARAM_INFO
	.align		4
.L_23:
        /*0068*/ 	.byte	0x04, 0x17
        /*006a*/ 	.short	(.L_25 - .L_24)
.L_24:
        /*006c*/ 	.word	0x00000000
        /*0070*/ 	.short	0x0000
        /*0072*/ 	.short	0x0000
        /*0074*/ 	.byte	0x00, 0xf4, 0x21, 0x00


	//----- nvinfo : EIATTR_SPARSE_MMA_MASK
	.align		4
.L_25:
        /*0078*/ 	.byte	0x03, 0x50
        /*007a*/ 	.short	0x0000


	//----- nvinfo : EIATTR_MAXREG_COUNT
	.align		4
        /*007c*/ 	.byte	0x03, 0x1b
        /*007e*/ 	.short	0x00ff


	//----- nvinfo : EIATTR_EXIT_INSTR_OFFSETS
	.align		4
        /*0080*/ 	.byte	0x04, 0x1c
        /*0082*/ 	.short	(.L_27 - .L_26)


	//   ....[0]....
.L_26:
        /*0084*/ 	.word	0x00000660


	//----- nvinfo : EIATTR_REQNTID
	.align		4
.L_27:
        /*0088*/ 	.byte	0x04, 0x10
        /*008a*/ 	.short	(.L_29 - .L_28)
.L_28:
        /*008c*/ 	.word	0x00000080
        /*0090*/ 	.word	0x00000001
        /*0094*/ 	.word	0x00000001


	//----- nvinfo : EIATTR_CBANK_PARAM_SIZE
	.align		4
.L_29:
        /*0098*/ 	.byte	0x03, 0x19
        /*009a*/ 	.short	0x0034


	//----- nvinfo : EIATTR_PARAM_CBANK
	.align		4
        /*009c*/ 	.byte	0x04, 0x0a
        /*009e*/ 	.short	(.L_31 - .L_30)
	.align		4
.L_30:
        /*00a0*/ 	.word	index@(.nv.constant0.triton_poi_fused__native_batch_norm_legit_no_training_add_6)
        /*00a4*/ 	.short	0x0210
        /*00a6*/ 	.short	0x0034


	//----- nvinfo : EIATTR_SW_WAR
	.align		4
.L_31:
        /*00a8*/ 	.byte	0x04, 0x36
        /*00aa*/ 	.short	(.L_33 - .L_32)
.L_32:
        /*00ac*/ 	.word	0x00000008
.L_33:


//--------------------- .nv.callgraph             --------------------------
	.section	.nv.callgraph,"",@"SHT_CUDA_CALLGRAPH"
	.align	4
	.sectionentsize	8
	.align		4
        /*0000*/ 	.word	0x00000000
	.align		4
        /*0004*/ 	.word	0xffffffff
	.align		4
        /*0008*/ 	.word	0x00000000
	.align		4
        /*000c*/ 	.word	0xfffffffe
	.align		4
        /*0010*/ 	.word	0x00000000
	.align		4
        /*0014*/ 	.word	0xfffffffd
	.align		4
        /*0018*/ 	.word	0x00000000
	.align		4
        /*001c*/ 	.word	0xfffffffc


//--------------------- .nv.constant4             --------------------------
	.section	.nv.constant4,"a",@progbits
	.align	8
	.align		8
.nv.constant4:
        /*0000*/ 	.dword	_$_str
	.align		8
        /*0008*/ 	.dword	_$_str_$_2


//--------------------- .text.triton_poi_fused__native_batch_norm_legit_no_training_add_6 --------------------------
	.section	.text.triton_poi_fused__native_batch_norm_legit_no_training_add_6,"ax",@progbits
	.align	128
        .global         triton_poi_fused__native_batch_norm_legit_no_training_add_6
        .type           triton_poi_fused__native_batch_norm_legit_no_training_add_6,@function
        .size           triton_poi_fused__native_batch_norm_legit_no_training_add_6,(.L_x_1 - triton_poi_fused__native_batch_norm_legit_no_training_add_6)
        .other          triton_poi_fused__native_batch_norm_legit_no_training_add_6,@"STO_CUDA_ENTRY STV_DEFAULT"
triton_poi_fused__native_batch_norm_legit_no_training_add_6:
.text.triton_poi_fused__native_batch_norm_legit_no_training_add_6:
[----:B------:R-:W-:Y:S01]  /*0000*/  LDC R1, c[0x0][0x28] ;  /* 0x00000a00ff017b82 */ /* 0x000fe20000000800 */
[----:B------:R-:W1:Y:S07]  /*0010*/  S2R R0, SR_TID.X ;  /* 0x0000000000007919 */ /* 0x000e6e0000002100 */
[----:B------:R-:W2:Y:S01]  /*0020*/  LDC.64 R2, c[0x0][0x228] ;  /* 0x00008a00ff027b82 */ /* 0x000ea20000000a00 */
[----:B------:R-:W-:Y:S01]  /*0030*/  ULDC.64 UR4, c[0x0][0x208] ;  /* 0x0000820000047ab9 */ /* 0x000fe20000000a00 */
[----:B------:R-:W3:Y:S06]  /*0040*/  S2R R13, SR_CTAID.X ;  /* 0x00000000000d7919 */ /* 0x000eec0000002500 */
[----:B------:R-:W4:Y:S08]  /*0050*/  LDC.64 R8, c[0x0][0x220] ;  /* 0x00008800ff087b82 */ /* 0x000f300000000a00 */
[----:B------:R-:W5:Y:S08]  /*0060*/  LDC.64 R28, c[0x0][0x218] ;  /* 0x00008600ff1c7b82 */ /* 0x000f700000000a00 */
[----:B------:R-:W4:Y:S01]  /*0070*/  LDC.64 R22, c[0x0][0x230] ;  /* 0x00008c00ff167b82 */ /* 0x000f220000000a00 */
[----:B-1----:R-:W-:-:S07]  /*0080*/  SHF.L.U32 R0, R0, 0x2, RZ ;  /* 0x0000000200007819 */ /* 0x002fce00000006ff */
[----:B------:R-:W1:Y:S01]  /*0090*/  LDC.64 R24, c[0x0][0x238] ;  /* 0x00008e00ff187b82 */ /* 0x000e620000000a00 */
[----:B---3--:R-:W-:Y:S02]  /*00a0*/  SHF.R.S32.HI R4, RZ, 0x15, R13 ;  /* 0x00000015ff047819 */ /* 0x008fe4000001140d */
[----:B------:R-:W-:Y:S02]  /*00b0*/  LOP3.LUT R0, R0, 0x1fc, RZ, 0xc0, !PT ;  /* 0x000001fc00007812 */ /* 0x000fe400078ec0ff */
[----:B------:R-:W-:Y:S02]  /*00c0*/  SGXT R4, R4, 0x1 ;  /* 0x000000010404781a */ /* 0x000fe40000000200 */
[----:B------:R-:W-:-:S04]  /*00d0*/  LEA R13, R13, R0, 0xa ;  /* 0x000000000d0d7211 */ /* 0x000fc800078e50ff */
[----:B------:R-:W-:-:S04]  /*00e0*/  LEA.HI R4, R4, R13, RZ, 0x8 ;  /* 0x0000000d04047211 */ /* 0x000fc800078f40ff */
[----:B------:R-:W-:Y:S02]  /*00f0*/  SHF.R.S32.HI R27, RZ, 0x8, R4 ;  /* 0x00000008ff1b7819 */ /* 0x000fe40000011404 */
[----:B------:R-:W-:Y:S02]  /*0100*/  IADD3 R4, R4, 0x200, RZ ;  /* 0x0000020004047810 */ /* 0x000fe40007ffe0ff */
[----:B------:R-:W-:Y:S02]  /*0110*/  LEA.HI R0, R27, R27, RZ, 0x8 ;  /* 0x0000001b1b007211 */ /* 0x000fe400078f40ff */
[----:B------:R-:W-:Y:S02]  /*0120*/  SHF.R.S32.HI R19, RZ, 0x8, R4 ;  /* 0x00000008ff137819 */ /* 0x000fe40000011404 */
[----:B------:R-:W-:Y:S02]  /*0130*/  LOP3.LUT R0, R0, 0xffffff00, RZ, 0xc0, !PT ;  /* 0xffffff0000007812 */ /* 0x000fe400078ec0ff */
[----:B------:R-:W-:-:S02]  /*0140*/  LEA.HI R4, R19, R19, RZ, 0x8 ;  /* 0x0000001313047211 */ /* 0x000fc400078f40ff */
[----:B------:R-:W-:Y:S02]  /*0150*/  IADD3 R27, R27, -R0, RZ ;  /* 0x800000001b1b7210 */ /* 0x000fe40007ffe0ff */
[----:B------:R-:W-:-:S03]  /*0160*/  LOP3.LUT R0, R4, 0xffffff00, RZ, 0xc0, !PT ;  /* 0xffffff0004007812 */ /* 0x000fc600078ec0ff */
[----:B--2---:R-:W-:Y:S01]  /*0170*/  IMAD.WIDE R4, R27, 0x4, R2 ;  /* 0x000000041b047825 */ /* 0x004fe200078e0202 */
[----:B------:R-:W-:-:S05]  /*0180*/  IADD3 R19, R19, -R0, RZ ;  /* 0x8000000013137210 */ /* 0x000fca0007ffe0ff */
[----:B------:R-:W-:Y:S01]  /*0190*/  IMAD.WIDE R2, R19, 0x4, R2 ;  /* 0x0000000413027825 */ /* 0x000fe200078e0202 */
[----:B------:R-:W2:Y:S05]  /*01a0*/  LDG.E.EL R4, desc[UR4][R4.64] ;  /* 0x0000000404047981 */ /* 0x000eaa000c2e1900 */
[----:B------:R-:W3:Y:S01]  /*01b0*/  LDG.E.EL R2, desc[UR4][R2.64] ;  /* 0x0000000402027981 */ /* 0x000ee2000c2e1900 */
[----:B------:R-:W-:Y:S01]  /*01c0*/  HFMA2.MMA R18, -RZ, RZ, 1.625, 0 ;  /* 0x3e800000ff127435 */ /* 0x000fe200000001ff */
[----:B----4-:R-:W-:-:S04]  /*01d0*/  IMAD.WIDE R20, R27, 0x4, R8 ;  /* 0x000000041b147825 */ /* 0x010fc800078e0208 */
[----:B-----5:R-:W-:Y:S02]  /*01e0*/  IMAD.WIDE R28, R13, 0x4, R28 ;  /* 0x000000040d1c7825 */ /* 0x020fe400078e021c */
[----:B------:R-:W4:Y:S02]  /*01f0*/  LDG.E.EL R20, desc[UR4][R20.64] ;  /* 0x0000000414147981 */ /* 0x000f24000c2e1900 */
[----:B------:R-:W-:-:S04]  /*0200*/  IMAD.WIDE R8, R19, 0x4, R8 ;  /* 0x0000000413087825 */ /* 0x000fc800078e0208 */
[C---:B0-----:R-:W-:Y:S01]  /*0210*/  IMAD.WIDE R14, R27.reuse, 0x4, R22 ;  /* 0x000000041b0e7825 */ /* 0x041fe200078e0216 */
[----:B------:R-:W5:Y:S03]  /*0220*/  LDG.E.EL R21, desc[UR4][R8.64] ;  /* 0x0000000408157981 */ /* 0x000f66000c2e1900 */
[----:B-1----:R-:W-:-:S04]  /*0230*/  IMAD.WIDE R26, R27, 0x4, R24 ;  /* 0x000000041b1a7825 */ /* 0x002fc800078e0218 */
[C---:B------:R-:W-:Y:S02]  /*0240*/  IMAD.WIDE R22, R19.reuse, 0x4, R22 ;  /* 0x0000000413167825 */ /* 0x040fe400078e0216 */
[----:B------:R-:W4:Y:S02]  /*0250*/  LDG.E.EL R27, desc[UR4][R26.64] ;  /* 0x000000041a1b7981 */ /* 0x000f24000c2e1900 */
[----:B------:R-:W-:Y:S02]  /*0260*/  IMAD.WIDE R24, R19, 0x4, R24 ;  /* 0x0000000413187825 */ /* 0x000fe400078e0218 */
[----:B------:R-:W5:Y:S04]  /*0270*/  LDG.E.128 R8, desc[UR4][R28.64+0x800] ;  /* 0x000800041c087981 */ /* 0x000f68000c1e1d00 */
[----:B------:R-:W4:Y:S04]  /*0280*/  LDG.E.EL R22, desc[UR4][R22.64] ;  /* 0x0000000416167981 */ /* 0x000f28000c2e1900 */
[----:B------:R-:W4:Y:S01]  /*0290*/  LDG.E.EL R25, desc[UR4][R24.64] ;  /* 0x0000000418197981 */ /* 0x000f22000c2e1900 */
[----:B--2---:R-:W-:-:S03]  /*02a0*/  FADD R0, R4, 9.9999997473787516356e-06 ;  /* 0x3727c5ac04007421 */ /* 0x004fc60000000000 */
[----:B------:R0:W2:Y:S01]  /*02b0*/  LDG.E.128 R4, desc[UR4][R28.64] ;  /* 0x000000041c047981 */ /* 0x0000a2000c1e1d00 */
[----:B------:R1:W0:Y:S01]  /*02c0*/  MUFU.SQRT R16, R0 ;  /* 0x0000000000107308 */ /* 0x0002220000002000 */
[----:B---3--:R-:W-:Y:S02]  /*02d0*/  FADD R17, R2, 9.9999997473787516356e-06 ;  /* 0x3727c5ac02117421 */ /* 0x008fe40000000000 */
[----:B------:R-:W3:Y:S05]  /*02e0*/  LDC.64 R2, c[0x0][0x210] ;  /* 0x00008400ff027b82 */ /* 0x000eea0000000a00 */
[----:B------:R-:W0:Y:S01]  /*02f0*/  MUFU.SQRT R17, R17 ;  /* 0x0000001100117308 */ /* 0x000e220000002000 */
[----:B-1----:R-:W2:Y:S01]  /*0300*/  LDG.E.EL R0, desc[UR4][R14.64] ;  /* 0x000000040e007981 */ /* 0x002ea2000c2e1900 */
[----:B0-----:R-:W-:-:S02]  /*0310*/  FSETP.GT.AND P0, PT, R16, 8.50705917302346158658e+37, PT ;  /* 0x7e8000001000780b */ /* 0x001fc40003f04000 */
[----:B------:R-:W-:Y:S02]  /*0320*/  FSETP.GEU.AND P2, PT, R16, 1.175494350822287508e-38, PT ;  /* 0x008000001000780b */ /* 0x000fe40003f4e000 */
[C---:B------:R-:W-:Y:S02]  /*0330*/  FSETP.GT.AND P1, PT, R17.reuse, 8.50705917302346158658e+37, PT ;  /* 0x7e8000001100780b */ /* 0x040fe40003f24000 */
[----:B------:R-:W-:-:S07]  /*0340*/  FSETP.GEU.AND P3, PT, R17, 1.175494350822287508e-38, PT ;  /* 0x008000001100780b */ /* 0x000fce0003f6e000 */
[----:B------:R-:W-:-:S04]  /*0350*/  @P0 FMUL R16, R16, 0.25 ;  /* 0x3e80000010100820 */ /* 0x000fc80000400000 */
[----:B------:R-:W-:Y:S01]  /*0360*/  @!P2 FMUL R16, R16, 16777216 ;  /* 0x4b8000001010a820 */ /* 0x000fe20000400000 */
[----:B------:R-:W-:-:S04]  /*0370*/  @P1 FMUL R17, R17, 0.25 ;  /* 0x3e80000011111820 */ /* 0x000fc80000400000 */
[----:B------:R-:W-:Y:S01]  /*0380*/  @!P3 FMUL R17, R17, 16777216 ;  /* 0x4b8000001111b820 */ /* 0x000fe20000400000 */
[----:B------:R-:W0:Y:S01]  /*0390*/  MUFU.RCP R16, R16 ;  /* 0x0000001000107308 */ /* 0x000e220000001000 */
[C---:B------:R-:W-:Y:S02]  /*03a0*/  FSEL R19, R18.reuse, 1, P0 ;  /* 0x3f80000012137808 */ /* 0x040fe40000000000 */
[----:B------:R-:W-:-:S05]  /*03b0*/  FSEL R18, R18, 1, P1 ;  /* 0x3f80000012127808 */ /* 0x000fca0000800000 */
[----:B------:R-:W1:Y:S01]  /*03c0*/  MUFU.RCP R17, R17 ;  /* 0x0000001100117308 */ /* 0x000e620000001000 */
[----:B------:R-:W-:Y:S01]  /*03d0*/  @!P2 FMUL R19, R19, 16777216 ;  /* 0x4b8000001313a820 */ /* 0x000fe20000400000 */
[----:B------:R-:W-:Y:S01]  /*03e0*/  @!P3 FMUL R18, R18, 16777216 ;  /* 0x4b8000001212b820 */ /* 0x000fe20000400000 */
[----:B---3--:R-:W-:-:S04]  /*03f0*/  IMAD.WIDE R2, R13, 0x4, R2 ;  /* 0x000000040d027825 */ /* 0x008fc800078e0202 */
[----:B0-----:R-:W-:Y:S01]  /*0400*/  FMUL R28, R16, R19 ;  /* 0x00000013101c7220 */ /* 0x001fe20000400000 */
[----:B------:R-:W3:Y:S01]  /*0410*/  LDG.E.128 R12, desc[UR4][R2.64] ;  /* 0x00000004020c7981 */ /* 0x000ee2000c1e1d00 */
[----:B-1----:R-:W-:-:S03]  /*0420*/  FMUL R23, R17, R18 ;  /* 0x0000001211177220 */ /* 0x002fc60000400000 */
[----:B------:R-:W3:Y:S01]  /*0430*/  LDG.E.128 R16, desc[UR4][R2.64+0x800] ;  /* 0x0008000402107981 */ /* 0x000ee2000c1e1d00 */
[--C-:B-----5:R-:W-:Y:S01]  /*0440*/  FADD R24, R8, -R21.reuse ;  /* 0x8000001508187221 */ /* 0x120fe20000000000 */
[--C-:B------:R-:W-:Y:S01]  /*0450*/  FADD R8, R9, -R21.reuse ;  /* 0x8000001509087221 */ /* 0x100fe20000000000 */
[----:B------:R-:W-:-:S03]  /*0460*/  FADD R10, R10, -R21 ;  /* 0x800000150a0a7221 */ /* 0x000fc60000000000 */
[-C--:B------:R-:W-:Y:S01]  /*0470*/  FMUL R8, R8, R23.reuse ;  /* 0x0000001708087220 */ /* 0x080fe20000400000 */
[----:B------:R-:W-:-:S03]  /*0480*/  FMUL R10, R10, R23 ;  /* 0x000000170a0a7220 */ /* 0x000fc60000400000 */
[----:B----4-:R-:W-:Y:S01]  /*0490*/  FFMA R8, R22, R8, R25 ;  /* 0x0000000816087223 */ /* 0x010fe20000000019 */
[--C-:B--2---:R-:W-:Y:S01]  /*04a0*/  FADD R26, R4, -R20.reuse ;  /* 0x80000014041a7221 */ /* 0x104fe20000000000 */
[--C-:B------:R-:W-:Y:S01]  /*04b0*/  FADD R4, R5, -R20.reuse ;  /* 0x8000001405047221 */ /* 0x100fe20000000000 */
[--C-:B------:R-:W-:Y:S01]  /*04c0*/  FADD R29, R6, -R20.reuse ;  /* 0x80000014061d7221 */ /* 0x100fe20000000000 */
[----:B------:R-:W-:Y:S01]  /*04d0*/  FADD R7, R7, -R20 ;  /* 0x8000001407077221 */ /* 0x000fe20000000000 */
[----:B------:R-:W-:Y:S01]  /*04e0*/  FADD R20, R11, -R21 ;  /* 0x800000150b147221 */ /* 0x000fe20000000000 */
[-C--:B------:R-:W-:Y:S01]  /*04f0*/  FMUL R5, R26, R28.reuse ;  /* 0x0000001c1a057220 */ /* 0x080fe20000400000 */
[-C--:B------:R-:W-:Y:S01]  /*0500*/  FMUL R4, R4, R28.reuse ;  /* 0x0000001c04047220 */ /* 0x080fe20000400000 */
[-C--:B------:R-:W-:Y:S01]  /*0510*/  FMUL R6, R29, R28.reuse ;  /* 0x0000001c1d067220 */ /* 0x080fe20000400000 */
[----:B------:R-:W-:Y:S01]  /*0520*/  FMUL R28, R7, R28 ;  /* 0x0000001c071c7220 */ /* 0x000fe20000400000 */
[-C--:B------:R-:W-:Y:S01]  /*0530*/  FMUL R7, R24, R23.reuse ;  /* 0x0000001718077220 */ /* 0x080fe20000400000 */
[----:B------:R-:W-:Y:S01]  /*0540*/  FMUL R20, R20, R23 ;  /* 0x0000001714147220 */ /* 0x000fe20000400000 */
[C-C-:B------:R-:W-:Y:S01]  /*0550*/  FFMA R5, R0.reuse, R5, R27.reuse ;  /* 0x0000000500057223 */ /* 0x140fe2000000001b */
[C-C-:B------:R-:W-:Y:S01]  /*0560*/  FFMA R4, R0.reuse, R4, R27.reuse ;  /* 0x0000000400047223 */ /* 0x140fe2000000001b */
[C-C-:B------:R-:W-:Y:S01]  /*0570*/  FFMA R9, R0.reuse, R6, R27.reuse ;  /* 0x0000000600097223 */ /* 0x140fe2000000001b */
[----:B------:R-:W-:Y:S01]  /*0580*/  FFMA R28, R0, R28, R27 ;  /* 0x0000001c001c7223 */ /* 0x000fe2000000001b */
[C-C-:B------:R-:W-:Y:S01]  /*0590*/  FFMA R7, R22.reuse, R7, R25.reuse ;  /* 0x0000000716077223 */ /* 0x140fe20000000019 */
[C-C-:B------:R-:W-:Y:S01]  /*05a0*/  FFMA R11, R22.reuse, R10, R25.reuse ;  /* 0x0000000a160b7223 */ /* 0x140fe20000000019 */
[----:B------:R-:W-:Y:S01]  /*05b0*/  FFMA R20, R22, R20, R25 ;  /* 0x0000001416147223 */ /* 0x000fe20000000019 */
[----:B---3--:R-:W-:Y:S01]  /*05c0*/  FADD R12, R12, R5 ;  /* 0x000000050c0c7221 */ /* 0x008fe20000000000 */
[----:B------:R-:W-:Y:S01]  /*05d0*/  FADD R13, R13, R4 ;  /* 0x000000040d0d7221 */ /* 0x000fe20000000000 */
[----:B------:R-:W-:Y:S01]  /*05e0*/  FADD R14, R14, R9 ;  /* 0x000000090e0e7221 */ /* 0x000fe20000000000 */
[----:B------:R-:W-:Y:S01]  /*05f0*/  FADD R15, R15, R28 ;  /* 0x0000001c0f0f7221 */ /* 0x000fe20000000000 */
[----:B------:R-:W-:Y:S01]  /*0600*/  FADD R16, R16, R7 ;  /* 0x0000000710107221 */ /* 0x000fe20000000000 */
[----:B------:R-:W-:Y:S01]  /*0610*/  FADD R17, R17, R8 ;  /* 0x0000000811117221 */ /* 0x000fe20000000000 */
[----:B------:R-:W-:Y:S01]  /*0620*/  FADD R18, R18, R11 ;  /* 0x0000000b12127221 */ /* 0x000fe20000000000 */
[----:B------:R-:W-:Y:S01]  /*0630*/  FADD R19, R19, R20 ;  /* 0x0000001413137221 */ /* 0x000fe20000000000 */
[----:B------:R-:W-:Y:S04]  /*0640*/  STG.E.128 desc[UR4][R2.64], R12 ;  /* 0x0000000c02007986 */ /* 0x000fe8000c101d04 */
[----:B------:R-:W-:Y:S01]  /*0650*/  STG.E.128 desc[UR4][R2.64+0x800], R16 ;  /* 0x0008001002007986 */ /* 0x000fe2000c101d04 */
[----:B------:R-:W-:Y:S05]  /*0660*/  EXIT ;  /* 0x000000000000794d */ /* 0x000fea0003800000 */
.L_x_0:
[----:B------:R-:W-:-:S00]  /*0670*/  BRA `(.L_x_0) ;  /* 0xfffffffc00fc7947 */ /* 0x000fc0000383ffff */
[----:B------:R-:W-:-:S00]  /*0680*/  NOP ;  /* 0x0000000000007918 */ /* 0x000fc00000000000 */
[----:B------:R-:W-:-:S00]  /*0690*/  NOP ;  /* 0x0000000000007918 */ /* 0x000fc00000000000 */
[----:B------:R-:W-:-:S00]  /*06a0*/  NOP ;  /* 0x0000000000007918 */ /* 0x000fc00000000000 */
[----:B------:R-:W-:-:S00]  /*06b0*/  NOP ;  /* 0x0000000000007918 */ /* 0x000fc00000000000 */
[----:B------:R-:W-:-:S00]  /*06c0*/  NOP ;  /* 0x0000000000007918 */ /* 0x000fc00000000000 */
[----:B------:R-:W-:-:S00]  /*06d0*/  NOP ;  /* 0x0000000000007918 */ /* 0x000fc00000000000 */
[----:B------:R-:W-:-:S00]  /*06e0*/  NOP ;  /* 0x0000000000007918 */ /* 0x000fc00000000000 */
[----:B------:R-:W-:-:S00]  /*06f0*/  NOP ;  /* 0x0000000000007918 */ /* 0x000fc00000000000 */
.L_x_1:


//--------------------- .nv.global.init           --------------------------
	.section	.nv.global.init,"aw",@progbits
.nv.global.init:
	.type		_$_str,@object
	.size		_$_str,(_$_str_$_2 - _$_str)
_$_str:
        /*0000*/ 	.byte	0x5f, 0x5f, 0x43, 0x55, 0x44, 0x41, 0x5f, 0x46, 0x54, 0x5a, 0x00
	.type		_$_str_$_2,@object
	.size		_$_str_$_2,(.L_1 - _$_str_$_2)
_$_str_$_2:
        /*000b*/ 	.byte	0x5f, 0x5f, 0x43, 0x55, 0x44, 0x41, 0x5f, 0x50, 0x52, 0x45, 0x43, 0x5f, 0x53, 0x51, 0x52, 0x54
        /*001b*/ 	.byte	0x00
.L_1:


//--------------------- .nv.constant0.triton_poi_fused__native_batch_norm_legit_no_training_add_6 --------------------------
	.section	.nv.constant0.triton_poi_fused__native_batch_norm_legit_no_training_add_6,"a",@progbits
	.sectionflags	@""
	.align	4
.nv.constant0.triton_poi_fused__native_batch_norm_legit_no_training_add_6:
	.zero		580
